	.headerflags	@"EF_CUDA_TEXMODE_UNIFIED EF_CUDA_64BIT_ADDRESS EF_CUDA_ACCELERATORS EF_CUDA_SM90 EF_CUDA_VIRTUAL_SM(EF_CUDA_SM90)"
	.elftype	@"ET_EXEC"


//--------------------- .nv.info                  --------------------------
	.section	.nv.info,"",@"SHT_CUDA_INFO"
	.align	4


	//----- nvinfo : EIATTR_REGCOUNT
	.align		4
        /*0000*/ 	.byte	0x04, 0x2f
        /*0002*/ 	.short	(.L_1 - .L_0)
	.align		4
.L_0:
        /*0004*/ 	.word	index@(triton_poi_fused__unsafe_index_add_mul_sub_38)
        /*0008*/ 	.word	0x0000000e


	//----- nvinfo : EIATTR_MIN_STACK_SIZE
	.align		4
.L_1:
        /*000c*/ 	.byte	0x04, 0x12
        /*000e*/ 	.short	(.L_3 - .L_2)
	.align		4
.L_2:
        /*0010*/ 	.word	index@(triton_poi_fused__unsafe_index_add_mul_sub_38)
        /*0014*/ 	.word	0x00000000


	//----- nvinfo : EIATTR_FRAME_SIZE
	.align		4
.L_3:
        /*0018*/ 	.byte	0x04, 0x11
        /*001a*/ 	.short	(.L_5 - .L_4)
	.align		4
.L_4:
        /*001c*/ 	.word	index@(triton_poi_fused__unsafe_index_add_mul_sub_38)
        /*0020*/ 	.word	0x00000000


	//----- nvinfo : EIATTR_MIN_STACK_SIZE
	.align		4
.L_5:
        /*0024*/ 	.byte	0x04, 0x12
        /*0026*/ 	.short	(.L_7 - .L_6)
	.align		4
.L_6:
        /*0028*/ 	.word	index@(triton_poi_fused__unsafe_index_add_mul_sub_38)
        /*002c*/ 	.word	0x00000000
.L_7:


//--------------------- .nv.info.triton_poi_fused__unsafe_index_add_mul_sub_38 --------------------------
	.section	.nv.info.triton_poi_fused__unsafe_index_add_mul_sub_38,"",@"SHT_CUDA_INFO"
	.sectionflags	@""
	.align	4


	//----- nvinfo : EIATTR_CUDA_API_VERSION
	.align		4
        /*0000*/ 	.byte	0x04, 0x37
        /*0002*/ 	.short	(.L_9 - .L_8)
.L_8:
        /*0004*/ 	.word	0x0000007c


	//----- nvinfo : EIATTR_KPARAM_INFO
	.align		4
.L_9:
        /*0008*/ 	.byte	0x04, 0x17
        /*000a*/ 	.short	(.L_11 - .L_10)
.L_10:
        /*000c*/ 	.word	0x00000000
        /*0010*/ 	.short	0x0006
        /*0012*/ 	.short	0x0030
        /*0014*/ 	.byte	0x00, 0xf0, 0x11, 0x00


	//----- nvinfo : EIATTR_KPARAM_INFO
	.align		4
.L_11:
        /*0018*/ 	.byte	0x04, 0x17
        /*001a*/ 	.short	(.L_13 - .L_12)
.L_12:
        /*001c*/ 	.word	0x00000000
        /*0020*/ 	.short	0x0005
        /*0022*/ 	.short	0x0028
        /*0024*/ 	.byte	0x00, 0xf4, 0x21, 0x00


	//----- nvinfo : EIATTR_KPARAM_INFO
	.align		4
.L_13:
        /*0028*/ 	.byte	0x04, 0x17
        /*002a*/ 	.short	(.L_15 - .L_14)
.L_14:
        /*002c*/ 	.word	0x00000000
        /*0030*/ 	.short	0x0004
        /*0032*/ 	.short	0x0020
        /*0034*/ 	.byte	0x00, 0xf4, 0x21, 0x00


	//----- nvinfo : EIATTR_KPARAM_INFO
	.align		4
.L_15:
        /*0038*/ 	.byte	0x04, 0x17
        /*003a*/ 	.short	(.L_17 - .L_16)
.L_16:
        /*003c*/ 	.word	0x00000000
        /*0040*/ 	.short	0x0003
        /*0042*/ 	.short	0x0018
        /*0044*/ 	.byte	0x00, 0xf4, 0x21, 0x00


	//----- nvinfo : EIATTR_KPARAM_INFO
	.align		4
.L_17:
        /*0048*/ 	.byte	0x04, 0x17
        /*004a*/ 	.short	(.L_19 - .L_18)
.L_18:
        /*004c*/ 	.word	0x00000000
        /*0050*/ 	.short	0x0002
        /*0052*/ 	.short	0x0010
        /*0054*/ 	.byte	0x00, 0xf4, 0x21, 0x00


	//----- nvinfo : EIATTR_KPARAM_INFO
	.align		4
.L_19:
        /*0058*/ 	.byte	0x04, 0x17
        /*005a*/ 	.short	(.L_21 - .L_20)
.L_20:
        /*005c*/ 	.word	0x00000000
        /*0060*/ 	.short	0x0001
        /*0062*/ 	.short	0x0008
        /*0064*/ 	.byte	0x00, 0xf4, 0x21, 0x00


	//----- nvinfo : EIATTR_KPARAM_INFO
	.align		4
.L_21:
        /*0068*/ 	.byte	0x04, 0x17
        /*006a*/ 	.short	(.L_23 - .L_22)
.L_22:
        /*006c*/ 	.word	0x00000000
        /*0070*/ 	.short	0x0000
        /*0072*/ 	.short	0x0000
        /*0074*/ 	.byte	0x00, 0xf4, 0x21, 0x00


	//----- nvinfo : EIATTR_SPARSE_MMA_MASK
	.align		4
.L_23:
        /*0078*/ 	.byte	0x03, 0x50
        /*007a*/ 	.short	0x0000


	//----- nvinfo : EIATTR_MAXREG_COUNT
	.align		4
        /*007c*/ 	.byte	0x03, 0x1b
        /*007e*/ 	.short	0x00ff


	//----- nvinfo : EIATTR_EXIT_INSTR_OFFSETS
	.align		4
        /*0080*/ 	.byte	0x04, 0x1c
        /*0082*/ 	.short	(.L_25 - .L_24)


	//   ....[0]....
.L_24:
        /*0084*/ 	.word	0x000001a0


	//----- nvinfo : EIATTR_REQNTID
	.align		4
.L_25:
        /*0088*/ 	.byte	0x04, 0x10
        /*008a*/ 	.short	(.L_27 - .L_26)
.L_26:
        /*008c*/ 	.word	0x00000100
        /*0090*/ 	.word	0x00000001
        /*0094*/ 	.word	0x00000001


	//----- nvinfo : EIATTR_CBANK_PARAM_SIZE
	.align		4
.L_27:
        /*0098*/ 	.byte	0x03, 0x19
        /*009a*/ 	.short	0x0034


	//----- nvinfo : EIATTR_PARAM_CBANK
	.align		4
        /*009c*/ 	.byte	0x04, 0x0a
        /*009e*/ 	.short	(.L_29 - .L_28)
	.align		4
.L_28:
        /*00a0*/ 	.word	index@(.nv.constant0.triton_poi_fused__unsafe_index_add_mul_sub_38)
        /*00a4*/ 	.short	0x0210
        /*00a6*/ 	.short	0x0034


	//----- nvinfo : EIATTR_SW_WAR
	.align		4
.L_29:
        /*00a8*/ 	.byte	0x04, 0x36
        /*00aa*/ 	.short	(.L_31 - .L_30)
.L_30:
        /*00ac*/ 	.word	0x00000008
.L_31:


//--------------------- .nv.callgraph             --------------------------
	.section	.nv.callgraph,"",@"SHT_CUDA_CALLGRAPH"
	.align	4
	.sectionentsize	8
	.align		4
        /*0000*/ 	.word	0x00000000
	.align		4
        /*0004*/ 	.word	0xffffffff
	.align		4
        /*0008*/ 	.word	0x00000000
	.align		4
        /*000c*/ 	.word	0xfffffffe
	.align		4
        /*0010*/ 	.word	0x00000000
	.align		4
        /*0014*/ 	.word	0xfffffffd
	.align		4
        /*0018*/ 	.word	0x00000000
	.align		4
        /*001c*/ 	.word	0xfffffffc


//--------------------- .text.triton_poi_fused__unsafe_index_add_mul_sub_38 --------------------------
	.section	.text.triton_poi_fused__unsafe_index_add_mul_sub_38,"ax",@progbits
	.align	128
        .global         triton_poi_fused__unsafe_index_add_mul_sub_38
        .type           triton_poi_fused__unsafe_index_add_mul_sub_38,@function
        .size           triton_poi_fused__unsafe_index_add_mul_sub_38,(.L_x_1 - triton_poi_fused__unsafe_index_add_mul_sub_38)
        .other          triton_poi_fused__unsafe_index_add_mul_sub_38,@"STO_CUDA_ENTRY STV_DEFAULT"
triton_poi_fused__unsafe_index_add_mul_sub_38:
.text.triton_poi_fused__unsafe_index_add_mul_sub_38:
[----:B------:R-:W-:Y:S01]  /*0000*/  LDC R1, c[0x0][0x28] ;  /* 0x00000a00ff017b82 */ /* 0x000fe20000000800 */
[----:B------:R-:W1:Y:S07]  /*0010*/  S2R R0, SR_TID.X ;  /* 0x0000000000007919 */ /* 0x000e6e0000002100 */
[----:B------:R-:W2:Y:S01]  /*0020*/  LDC.64 R2, c[0x0][0x220] ;  /* 0x00008800ff027b82 */ /* 0x000ea20000000a00 */
[----:B------:R-:W-:Y:S01]  /*0030*/  ULDC.64 UR4, c[0x0][0x208] ;  /* 0x0000820000047ab9 */ /* 0x000fe20000000a00 */
[----:B------:R-:W3:Y:S06]  /*0040*/  S2R R9, SR_CTAID.X ;  /* 0x0000000000097919 */ /* 0x000eec0000002500 */
[----:B------:R-:W4:Y:S01]  /*0050*/  LDC.64 R4, c[0x0][0x230] ;  /* 0x00008c00ff047b82 */ /* 0x000f220000000a00 */
[----:B-1----:R-:W-:Y:S01]  /*0060*/  IMAD.SHL.U32 R0, R0, 0x2, RZ ;  /* 0x0000000200007824 */ /* 0x002fe200078e00ff */
[----:B---3--:R-:W-:-:S04]  /*0070*/  SHF.R.S32.HI R6, RZ, 0x16, R9 ;  /* 0x00000016ff067819 */ /* 0x008fc80000011409 */
[----:B------:R-:W-:-:S04]  /*0080*/  LOP3.LUT R0, R0, 0x1fe, RZ, 0xc0, !PT ;  /* 0x000001fe00007812 */ /* 0x000fc800078ec0ff */
[----:B------:R-:W-:Y:S02]  /*0090*/  LEA R9, R9, R0, 0x9 ;  /* 0x0000000009097211 */ /* 0x000fe400078e48ff */
[----:B------:R-:W-:-:S04]  /*00a0*/  SGXT R0, R6, 0x1 ;  /* 0x000000010600781a */ /* 0x000fc80000000200 */
[CC--:B------:R-:W-:Y:S02]  /*00b0*/  LEA.HI R6, R0.reuse, R9.reuse, RZ, 0x3 ;  /* 0x0000000900067211 */ /* 0x0c0fe400078f18ff */
[----:B------:R-:W-:Y:S02]  /*00c0*/  LEA.HI R0, R0, R9, RZ, 0x6 ;  /* 0x0000000900007211 */ /* 0x000fe400078f30ff */
[----:B------:R-:W-:Y:S02]  /*00d0*/  LOP3.LUT R6, R6, 0xfffffff8, RZ, 0xc0, !PT ;  /* 0xfffffff806067812 */ /* 0x000fe400078ec0ff */
[----:B------:R-:W-:-:S03]  /*00e0*/  SHF.R.S32.HI R11, RZ, 0x6, R0 ;  /* 0x00000006ff0b7819 */ /* 0x000fc60000011400 */
[----:B------:R-:W-:Y:S02]  /*00f0*/  IMAD.IADD R7, R9, 0x1, -R6 ;  /* 0x0000000109077824 */ /* 0x000fe400078e0a06 */
[----:B--2---:R-:W-:-:S04]  /*0100*/  IMAD.WIDE R2, R11, 0x4, R2 ;  /* 0x000000040b027825 */ /* 0x004fc800078e0202 */
[----:B----4-:R-:W-:Y:S02]  /*0110*/  IMAD.WIDE R4, R7, 0x4, R4 ;  /* 0x0000000407047825 */ /* 0x010fe400078e0204 */
[----:B------:R-:W2:Y:S01]  /*0120*/  LDG.E.EL R2, desc[UR4][R2.64] ;  /* 0x0000000402027981 */ /* 0x000ea2000c2e1900 */
[----:B------:R-:W1:Y:S03]  /*0130*/  LDC.64 R6, c[0x0][0x238] ;  /* 0x00008e00ff067b82 */ /* 0x000e660000000a00 */
[----:B------:R-:W3:Y:S01]  /*0140*/  LDG.E.EL.64 R4, desc[UR4][R4.64] ;  /* 0x0000000404047981 */ /* 0x000ee2000c2e1b00 */
[----:B-1----:R-:W-:-:S04]  /*0150*/  IMAD.WIDE R6, R9, 0x4, R6 ;  /* 0x0000000409067825 */ /* 0x002fc800078e0206 */
[----:B--2---:R-:W-:-:S04]  /*0160*/  FADD R11, R2, -R2 ;  /* 0x80000002020b7221 */ /* 0x004fc80000000000 */
[-CC-:B---3--:R-:W-:Y:S01]  /*0170*/  FFMA R10, R4, R11.reuse, R2.reuse ;  /* 0x0000000b040a7223 */ /* 0x188fe20000000002 */
[----:B------:R-:W-:-:S05]  /*0180*/  FFMA R11, R5, R11, R2 ;  /* 0x0000000b050b7223 */ /* 0x000fca0000000002 */
[----:B------:R-:W-:Y:S01]  /*0190*/  STG.E.64 desc[UR4][R6.64], R10 ;  /* 0x0000000a06007986 */ /* 0x000fe2000c101b04 */
[----:B------:R-:W-:Y:S05]  /*01a0*/  EXIT ;  /* 0x000000000000794d */ /* 0x000fea0003800000 */
.L_x_0:
[----:B------:R-:W-:-:S00]  /*01b0*/  BRA `(.L_x_0) ;  /* 0xfffffffc00fc7947 */ /* 0x000fc0000383ffff */
[----:B------:R-:W-:-:S00]  /*01c0*/  NOP ;  /* 0x0000000000007918 */ /* 0x000fc00000000000 */
        /* <DEDUP_REMOVED lines=11> */
.L_x_1:


//--------------------- .nv.constant0.triton_poi_fused__unsafe_index_add_mul_sub_38 --------------------------
	.section	.nv.constant0.triton_poi_fused__unsafe_index_add_mul_sub_38,"a",@progbits
	.sectionflags	@""
	.align	4
.nv.constant0.triton_poi_fused__unsafe_index_add_mul_sub_38:
	.zero		580
